//
// Generated by NVIDIA NVVM Compiler
//
// Compiler Build ID: CL-36424714
// Cuda compilation tools, release 13.0, V13.0.88
// Based on NVVM 20.0.0
//

.version 9.0
.target sm_100
.address_size 64

	// .globl	_Z8printMatPKdi
.extern .func  (.param .b32 func_retval0) vprintf
(
	.param .b64 vprintf_param_0,
	.param .b64 vprintf_param_1
)
;
.global .align 1 .b8 $str[12] = {65, 91, 37, 100, 93, 32, 61, 32, 37, 102, 10};

.visible .entry _Z8printMatPKdi(
	.param .u64 .ptr .align 1 _Z8printMatPKdi_param_0,
	.param .u32 _Z8printMatPKdi_param_1
)
{
	.local .align 16 .b8 	__local_depot0[16];
	.reg .b64 	%SP;
	.reg .b64 	%SPL;
	.reg .pred 	%p<12>;
	.reg .b32 	%r<112>;
	.reg .b64 	%rd<30>;
	.reg .b64 	%fd<30>;

	mov.u64 	%SPL, __local_depot0;
	cvta.local.u64 	%SP, %SPL;
	ld.param.u64 	%rd9, [_Z8printMatPKdi_param_0];
	ld.param.u32 	%r17, [_Z8printMatPKdi_param_1];
	cvta.to.global.u64 	%rd1, %rd9;
	add.u64 	%rd10, %SP, 0;
	add.u64 	%rd2, %SPL, 0;
	mov.u32 	%r18, %tid.x;
	mov.u32 	%r19, %ctaid.x;
	or.b32  	%r20, %r18, %r19;
	setp.ne.s32 	%p1, %r20, 0;
	setp.lt.s32 	%p2, %r17, 1;
	or.pred  	%p3, %p1, %p2;
	@%p3 bra 	$L__BB0_13;
	and.b32  	%r1, %r17, 15;
	setp.lt.u32 	%p4, %r17, 16;
	mov.b32 	%r108, 0;
	@%p4 bra 	$L__BB0_4;
	add.s64 	%rd28, %rd1, 64;
	mov.b32 	%r106, 0;
	mov.u64 	%rd11, $str;
	and.b32  	%r108, %r17, 2147483632;
$L__BB0_3:
	.pragma "nounroll";
	ld.global.f64 	%fd1, [%rd28+-64];
	st.local.u32 	[%rd2], %r106;
	st.local.f64 	[%rd2+8], %fd1;
	cvta.global.u64 	%rd12, %rd11;
	{ // callseq 0, 0
	.param .b64 param0;
	st.param.b64 	[param0], %rd12;
	.param .b64 param1;
	st.param.b64 	[param1], %rd10;
	.param .b32 retval0;
	call.uni (retval0), 
	vprintf, 
	(
	param0, 
	param1
	);
	ld.param.b32 	%r23, [retval0];
	} // callseq 0
	ld.global.f64 	%fd2, [%rd28+-56];
	add.s32 	%r25, %r106, 1;
	st.local.u32 	[%rd2], %r25;
	st.local.f64 	[%rd2+8], %fd2;
	{ // callseq 1, 0
	.param .b64 param0;
	st.param.b64 	[param0], %rd12;
	.param .b64 param1;
	st.param.b64 	[param1], %rd10;
	.param .b32 retval0;
	call.uni (retval0), 
	vprintf, 
	(
	param0, 
	param1
	);
	ld.param.b32 	%r26, [retval0];
	} // callseq 1
	ld.global.f64 	%fd3, [%rd28+-48];
	add.s32 	%r28, %r106, 2;
	st.local.u32 	[%rd2], %r28;
	st.local.f64 	[%rd2+8], %fd3;
	{ // callseq 2, 0
	.param .b64 param0;
	st.param.b64 	[param0], %rd12;
	.param .b64 param1;
	st.param.b64 	[param1], %rd10;
	.param .b32 retval0;
	call.uni (retval0), 
	vprintf, 
	(
	param0, 
	param1
	);
	ld.param.b32 	%r29, [retval0];
	} // callseq 2
	ld.global.f64 	%fd4, [%rd28+-40];
	add.s32 	%r31, %r106, 3;
	st.local.u32 	[%rd2], %r31;
	st.local.f64 	[%rd2+8], %fd4;
	{ // callseq 3, 0
	.param .b64 param0;
	st.param.b64 	[param0], %rd12;
	.param .b64 param1;
	st.param.b64 	[param1], %rd10;
	.param .b32 retval0;
	call.uni (retval0), 
	vprintf, 
	(
	param0, 
	param1
	);
	ld.param.b32 	%r32, [retval0];
	} // callseq 3
	ld.global.f64 	%fd5, [%rd28+-32];
	add.s32 	%r34, %r106, 4;
	st.local.u32 	[%rd2], %r34;
	st.local.f64 	[%rd2+8], %fd5;
	{ // callseq 4, 0
	.param .b64 param0;
	st.param.b64 	[param0], %rd12;
	.param .b64 param1;
	st.param.b64 	[param1], %rd10;
	.param .b32 retval0;
	call.uni (retval0), 
	vprintf, 
	(
	param0, 
	param1
	);
	ld.param.b32 	%r35, [retval0];
	} // callseq 4
	ld.global.f64 	%fd6, [%rd28+-24];
	add.s32 	%r37, %r106, 5;
	st.local.u32 	[%rd2], %r37;
	st.local.f64 	[%rd2+8], %fd6;
	{ // callseq 5, 0
	.param .b64 param0;
	st.param.b64 	[param0], %rd12;
	.param .b64 param1;
	st.param.b64 	[param1], %rd10;
	.param .b32 retval0;
	call.uni (retval0), 
	vprintf, 
	(
	param0, 
	param1
	);
	ld.param.b32 	%r38, [retval0];
	} // callseq 5
	ld.global.f64 	%fd7, [%rd28+-16];
	add.s32 	%r40, %r106, 6;
	st.local.u32 	[%rd2], %r40;
	st.local.f64 	[%rd2+8], %fd7;
	{ // callseq 6, 0
	.param .b64 param0;
	st.param.b64 	[param0], %rd12;
	.param .b64 param1;
	st.param.b64 	[param1], %rd10;
	.param .b32 retval0;
	call.uni (retval0), 
	vprintf, 
	(
	param0, 
	param1
	);
	ld.param.b32 	%r41, [retval0];
	} // callseq 6
	ld.global.f64 	%fd8, [%rd28+-8];
	add.s32 	%r43, %r106, 7;
	st.local.u32 	[%rd2], %r43;
	st.local.f64 	[%rd2+8], %fd8;
	{ // callseq 7, 0
	.param .b64 param0;
	st.param.b64 	[param0], %rd12;
	.param .b64 param1;
	st.param.b64 	[param1], %rd10;
	.param .b32 retval0;
	call.uni (retval0), 
	vprintf, 
	(
	param0, 
	param1
	);
	ld.param.b32 	%r44, [retval0];
	} // callseq 7
	ld.global.f64 	%fd9, [%rd28];
	add.s32 	%r46, %r106, 8;
	st.local.u32 	[%rd2], %r46;
	st.local.f64 	[%rd2+8], %fd9;
	{ // callseq 8, 0
	.param .b64 param0;
	st.param.b64 	[param0], %rd12;
	.param .b64 param1;
	st.param.b64 	[param1], %rd10;
	.param .b32 retval0;
	call.uni (retval0), 
	vprintf, 
	(
	param0, 
	param1
	);
	ld.param.b32 	%r47, [retval0];
	} // callseq 8
	ld.global.f64 	%fd10, [%rd28+8];
	add.s32 	%r49, %r106, 9;
	st.local.u32 	[%rd2], %r49;
	st.local.f64 	[%rd2+8], %fd10;
	{ // callseq 9, 0
	.param .b64 param0;
	st.param.b64 	[param0], %rd12;
	.param .b64 param1;
	st.param.b64 	[param1], %rd10;
	.param .b32 retval0;
	call.uni (retval0), 
	vprintf, 
	(
	param0, 
	param1
	);
	ld.param.b32 	%r50, [retval0];
	} // callseq 9
	ld.global.f64 	%fd11, [%rd28+16];
	add.s32 	%r52, %r106, 10;
	st.local.u32 	[%rd2], %r52;
	st.local.f64 	[%rd2+8], %fd11;
	{ // callseq 10, 0
	.param .b64 param0;
	st.param.b64 	[param0], %rd12;
	.param .b64 param1;
	st.param.b64 	[param1], %rd10;
	.param .b32 retval0;
	call.uni (retval0), 
	vprintf, 
	(
	param0, 
	param1
	);
	ld.param.b32 	%r53, [retval0];
	} // callseq 10
	ld.global.f64 	%fd12, [%rd28+24];
	add.s32 	%r55, %r106, 11;
	st.local.u32 	[%rd2], %r55;
	st.local.f64 	[%rd2+8], %fd12;
	{ // callseq 11, 0
	.param .b64 param0;
	st.param.b64 	[param0], %rd12;
	.param .b64 param1;
	st.param.b64 	[param1], %rd10;
	.param .b32 retval0;
	call.uni (retval0), 
	vprintf, 
	(
	param0, 
	param1
	);
	ld.param.b32 	%r56, [retval0];
	} // callseq 11
	ld.global.f64 	%fd13, [%rd28+32];
	add.s32 	%r58, %r106, 12;
	st.local.u32 	[%rd2], %r58;
	st.local.f64 	[%rd2+8], %fd13;
	{ // callseq 12, 0
	.param .b64 param0;
	st.param.b64 	[param0], %rd12;
	.param .b64 param1;
	st.param.b64 	[param1], %rd10;
	.param .b32 retval0;
	call.uni (retval0), 
	vprintf, 
	(
	param0, 
	param1
	);
	ld.param.b32 	%r59, [retval0];
	} // callseq 12
	ld.global.f64 	%fd14, [%rd28+40];
	add.s32 	%r61, %r106, 13;
	st.local.u32 	[%rd2], %r61;
	st.local.f64 	[%rd2+8], %fd14;
	{ // callseq 13, 0
	.param .b64 param0;
	st.param.b64 	[param0], %rd12;
	.param .b64 param1;
	st.param.b64 	[param1], %rd10;
	.param .b32 retval0;
	call.uni (retval0), 
	vprintf, 
	(
	param0, 
	param1
	);
	ld.param.b32 	%r62, [retval0];
	} // callseq 13
	ld.global.f64 	%fd15, [%rd28+48];
	add.s32 	%r64, %r106, 14;
	st.local.u32 	[%rd2], %r64;
	st.local.f64 	[%rd2+8], %fd15;
	{ // callseq 14, 0
	.param .b64 param0;
	st.param.b64 	[param0], %rd12;
	.param .b64 param1;
	st.param.b64 	[param1], %rd10;
	.param .b32 retval0;
	call.uni (retval0), 
	vprintf, 
	(
	param0, 
	param1
	);
	ld.param.b32 	%r65, [retval0];
	} // callseq 14
	ld.global.f64 	%fd16, [%rd28+56];
	add.s32 	%r67, %r106, 15;
	st.local.u32 	[%rd2], %r67;
	st.local.f64 	[%rd2+8], %fd16;
	{ // callseq 15, 0
	.param .b64 param0;
	st.param.b64 	[param0], %rd12;
	.param .b64 param1;
	st.param.b64 	[param1], %rd10;
	.param .b32 retval0;
	call.uni (retval0), 
	vprintf, 
	(
	param0, 
	param1
	);
	ld.param.b32 	%r68, [retval0];
	} // callseq 15
	add.s64 	%rd28, %rd28, 128;
	add.s32 	%r106, %r106, 16;
	setp.ne.s32 	%p5, %r106, %r108;
	@%p5 bra 	$L__BB0_3;
$L__BB0_4:
	setp.eq.s32 	%p6, %r1, 0;
	@%p6 bra 	$L__BB0_13;
	and.b32  	%r6, %r17, 7;
	setp.lt.u32 	%p7, %r1, 8;
	@%p7 bra 	$L__BB0_7;
	mul.wide.u32 	%rd14, %r108, 8;
	add.s64 	%rd15, %rd1, %rd14;
	ld.global.f64 	%fd17, [%rd15];
	st.local.u32 	[%rd2], %r108;
	st.local.f64 	[%rd2+8], %fd17;
	mov.u64 	%rd16, $str;
	cvta.global.u64 	%rd17, %rd16;
	add.u64 	%rd18, %SP, 0;
	{ // callseq 16, 0
	.param .b64 param0;
	st.param.b64 	[param0], %rd17;
	.param .b64 param1;
	st.param.b64 	[param1], %rd18;
	.param .b32 retval0;
	call.uni (retval0), 
	vprintf, 
	(
	param0, 
	param1
	);
	ld.param.b32 	%r70, [retval0];
	} // callseq 16
	add.s32 	%r72, %r108, 1;
	ld.global.f64 	%fd18, [%rd15+8];
	st.local.u32 	[%rd2], %r72;
	st.local.f64 	[%rd2+8], %fd18;
	{ // callseq 17, 0
	.param .b64 param0;
	st.param.b64 	[param0], %rd17;
	.param .b64 param1;
	st.param.b64 	[param1], %rd18;
	.param .b32 retval0;
	call.uni (retval0), 
	vprintf, 
	(
	param0, 
	param1
	);
	ld.param.b32 	%r73, [retval0];
	} // callseq 17
	add.s32 	%r75, %r108, 2;
	ld.global.f64 	%fd19, [%rd15+16];
	st.local.u32 	[%rd2], %r75;
	st.local.f64 	[%rd2+8], %fd19;
	{ // callseq 18, 0
	.param .b64 param0;
	st.param.b64 	[param0], %rd17;
	.param .b64 param1;
	st.param.b64 	[param1], %rd18;
	.param .b32 retval0;
	call.uni (retval0), 
	vprintf, 
	(
	param0, 
	param1
	);
	ld.param.b32 	%r76, [retval0];
	} // callseq 18
	add.s32 	%r78, %r108, 3;
	ld.global.f64 	%fd20, [%rd15+24];
	st.local.u32 	[%rd2], %r78;
	st.local.f64 	[%rd2+8], %fd20;
	{ // callseq 19, 0
	.param .b64 param0;
	st.param.b64 	[param0], %rd17;
	.param .b64 param1;
	st.param.b64 	[param1], %rd18;
	.param .b32 retval0;
	call.uni (retval0), 
	vprintf, 
	(
	param0, 
	param1
	);
	ld.param.b32 	%r79, [retval0];
	} // callseq 19
	add.s32 	%r81, %r108, 4;
	ld.global.f64 	%fd21, [%rd15+32];
	st.local.u32 	[%rd2], %r81;
	st.local.f64 	[%rd2+8], %fd21;
	{ // callseq 20, 0
	.param .b64 param0;
	st.param.b64 	[param0], %rd17;
	.param .b64 param1;
	st.param.b64 	[param1], %rd18;
	.param .b32 retval0;
	call.uni (retval0), 
	vprintf, 
	(
	param0, 
	param1
	);
	ld.param.b32 	%r82, [retval0];
	} // callseq 20
	add.s32 	%r84, %r108, 5;
	ld.global.f64 	%fd22, [%rd15+40];
	st.local.u32 	[%rd2], %r84;
	st.local.f64 	[%rd2+8], %fd22;
	{ // callseq 21, 0
	.param .b64 param0;
	st.param.b64 	[param0], %rd17;
	.param .b64 param1;
	st.param.b64 	[param1], %rd18;
	.param .b32 retval0;
	call.uni (retval0), 
	vprintf, 
	(
	param0, 
	param1
	);
	ld.param.b32 	%r85, [retval0];
	} // callseq 21
	add.s32 	%r87, %r108, 6;
	ld.global.f64 	%fd23, [%rd15+48];
	st.local.u32 	[%rd2], %r87;
	st.local.f64 	[%rd2+8], %fd23;
	{ // callseq 22, 0
	.param .b64 param0;
	st.param.b64 	[param0], %rd17;
	.param .b64 param1;
	st.param.b64 	[param1], %rd18;
	.param .b32 retval0;
	call.uni (retval0), 
	vprintf, 
	(
	param0, 
	param1
	);
	ld.param.b32 	%r88, [retval0];
	} // callseq 22
	add.s32 	%r90, %r108, 7;
	ld.global.f64 	%fd24, [%rd15+56];
	st.local.u32 	[%rd2], %r90;
	st.local.f64 	[%rd2+8], %fd24;
	{ // callseq 23, 0
	.param .b64 param0;
	st.param.b64 	[param0], %rd17;
	.param .b64 param1;
	st.param.b64 	[param1], %rd18;
	.param .b32 retval0;
	call.uni (retval0), 
	vprintf, 
	(
	param0, 
	param1
	);
	ld.param.b32 	%r91, [retval0];
	} // callseq 23
	add.s32 	%r108, %r108, 8;
$L__BB0_7:
	setp.eq.s32 	%p8, %r6, 0;
	@%p8 bra 	$L__BB0_13;
	and.b32  	%r9, %r17, 3;
	setp.lt.u32 	%p9, %r6, 4;
	@%p9 bra 	$L__BB0_10;
	mul.wide.u32 	%rd19, %r108, 8;
	add.s64 	%rd20, %rd1, %rd19;
	ld.global.f64 	%fd25, [%rd20];
	st.local.u32 	[%rd2], %r108;
	st.local.f64 	[%rd2+8], %fd25;
	mov.u64 	%rd21, $str;
	cvta.global.u64 	%rd22, %rd21;
	add.u64 	%rd23, %SP, 0;
	{ // callseq 24, 0
	.param .b64 param0;
	st.param.b64 	[param0], %rd22;
	.param .b64 param1;
	st.param.b64 	[param1], %rd23;
	.param .b32 retval0;
	call.uni (retval0), 
	vprintf, 
	(
	param0, 
	param1
	);
	ld.param.b32 	%r93, [retval0];
	} // callseq 24
	add.s32 	%r95, %r108, 1;
	ld.global.f64 	%fd26, [%rd20+8];
	st.local.u32 	[%rd2], %r95;
	st.local.f64 	[%rd2+8], %fd26;
	{ // callseq 25, 0
	.param .b64 param0;
	st.param.b64 	[param0], %rd22;
	.param .b64 param1;
	st.param.b64 	[param1], %rd23;
	.param .b32 retval0;
	call.uni (retval0), 
	vprintf, 
	(
	param0, 
	param1
	);
	ld.param.b32 	%r96, [retval0];
	} // callseq 25
	add.s32 	%r98, %r108, 2;
	ld.global.f64 	%fd27, [%rd20+16];
	st.local.u32 	[%rd2], %r98;
	st.local.f64 	[%rd2+8], %fd27;
	{ // callseq 26, 0
	.param .b64 param0;
	st.param.b64 	[param0], %rd22;
	.param .b64 param1;
	st.param.b64 	[param1], %rd23;
	.param .b32 retval0;
	call.uni (retval0), 
	vprintf, 
	(
	param0, 
	param1
	);
	ld.param.b32 	%r99, [retval0];
	} // callseq 26
	add.s32 	%r101, %r108, 3;
	ld.global.f64 	%fd28, [%rd20+24];
	st.local.u32 	[%rd2], %r101;
	st.local.f64 	[%rd2+8], %fd28;
	{ // callseq 27, 0
	.param .b64 param0;
	st.param.b64 	[param0], %rd22;
	.param .b64 param1;
	st.param.b64 	[param1], %rd23;
	.param .b32 retval0;
	call.uni (retval0), 
	vprintf, 
	(
	param0, 
	param1
	);
	ld.param.b32 	%r102, [retval0];
	} // callseq 27
	add.s32 	%r108, %r108, 4;
$L__BB0_10:
	setp.eq.s32 	%p10, %r9, 0;
	@%p10 bra 	$L__BB0_13;
	mul.wide.u32 	%rd24, %r108, 8;
	add.s64 	%rd29, %rd1, %rd24;
	neg.s32 	%r110, %r9;
	mov.u64 	%rd25, $str;
	add.u64 	%rd27, %SP, 0;
$L__BB0_12:
	.pragma "nounroll";
	ld.global.f64 	%fd29, [%rd29];
	st.local.u32 	[%rd2], %r108;
	st.local.f64 	[%rd2+8], %fd29;
	cvta.global.u64 	%rd26, %rd25;
	{ // callseq 28, 0
	.param .b64 param0;
	st.param.b64 	[param0], %rd26;
	.param .b64 param1;
	st.param.b64 	[param1], %rd27;
	.param .b32 retval0;
	call.uni (retval0), 
	vprintf, 
	(
	param0, 
	param1
	);
	ld.param.b32 	%r104, [retval0];
	} // callseq 28
	add.s32 	%r108, %r108, 1;
	add.s64 	%rd29, %rd29, 8;
	add.s32 	%r110, %r110, 1;
	setp.ne.s32 	%p11, %r110, 0;
	@%p11 bra 	$L__BB0_12;
$L__BB0_13:
	ret;

}


// ===== COMPILED SASS (sm_100) =====

	.target	sm_100

	.elftype	@"ET_EXEC"


//--------------------- .note.nv.tkinfo           --------------------------
	.section	.note.nv.tkinfo,"",@"SHT_NOTE"
	.sectionflags	@"SHF_NOTE_NV_TKINFO"
	.tkinfo
        /*0018*/ 	.word	0x00000002
        /*0030*/ 	.string	""
        /*0030*/ 	.string	"ptxas"
        /*0030*/ 	.string	"Cuda compilation tools, release 13.0, V13.0.88"
        /*0030*/ 	.string	"Build cuda_13.0.r13.0/compiler.36424714_0"
        /*0030*/ 	.string	"-arch sm_100 -m 64 "



//--------------------- .note.nv.cuinfo           --------------------------
	.section	.note.nv.cuinfo,"",@"SHT_NOTE"
	.sectionflags	@"SHF_NOTE_NV_CUINFO"
        /*0018*/ 	.short	0x0002
        /*001a*/ 	.short	0x0064
        /*001c*/ 	.short	0x0082
	.zero		2


//--------------------- .nv.info                  --------------------------
	.section	.nv.info,"",@"SHT_CUDA_INFO"
	.align	4


	//----- nvinfo : EIATTR_REGCOUNT
	.align		4
        /*0000*/ 	.byte	0x04, 0x2f
        /*0002*/ 	.short	(.L_2 - .L_1)
	.align		4
.L_1:
        /*0004*/ 	.word	index@(_Z8printMatPKdi)
        /*0008*/ 	.word	0x0000001b


	//----- nvinfo : EIATTR_FRAME_SIZE
	.align		4
.L_2:
        /*000c*/ 	.byte	0x04, 0x11
        /*000e*/ 	.short	(.L_4 - .L_3)
	.align		4
.L_3:
        /*0010*/ 	.word	index@(_Z8printMatPKdi)
        /*0014*/ 	.word	0x00000010


	//----- nvinfo : EIATTR_MIN_STACK_SIZE
	.align		4
.L_4:
        /*0018*/ 	.byte	0x04, 0x12
        /*001a*/ 	.short	(.L_6 - .L_5)
	.align		4
.L_5:
        /*001c*/ 	.word	index@(_Z8printMatPKdi)
        /*0020*/ 	.word	0x00000010
.L_6:


//--------------------- .nv.compat                --------------------------
	.section	.nv.compat,"",@"SHT_CUDA_COMPAT_INFO"
	.align	4
        /*0000*/ 	.byte	0x02, 0x09, 0x00, 0x00, 0x02, 0x02, 0x01, 0x00, 0x02, 0x05, 0x05, 0x00, 0x03, 0x07, 0x01, 0x01
        /*0010*/ 	.byte	0x02, 0x03, 0x00, 0x00, 0x02, 0x06, 0x01, 0x00, 0x04, 0x0b, 0x08, 0x00, 0x09, 0x00, 0x00, 0x00
        /*0020*/ 	.byte	0x00, 0x00, 0x00, 0x00


//--------------------- .nv.info._Z8printMatPKdi  --------------------------
	.section	.nv.info._Z8printMatPKdi,"",@"SHT_CUDA_INFO"
	.sectionflags	@""
	.align	4


	//----- nvinfo : EIATTR_CUDA_API_VERSION
	.align		4
        /*0000*/ 	.byte	0x04, 0x37
        /*0002*/ 	.short	(.L_8 - .L_7)
.L_7:
        /*0004*/ 	.word	0x00000082


	//----- nvinfo : EIATTR_KPARAM_INFO
	.align		4
.L_8:
        /*0008*/ 	.byte	0x04, 0x17
        /*000a*/ 	.short	(.L_10 - .L_9)
.L_9:
        /*000c*/ 	.word	0x00000000
        /*0010*/ 	.short	0x0001
        /*0012*/ 	.short	0x0008
        /*0014*/ 	.byte	0x00, 0xf0, 0x11, 0x00


	//----- nvinfo : EIATTR_KPARAM_INFO
	.align		4
.L_10:
        /*0018*/ 	.byte	0x04, 0x17
        /*001a*/ 	.short	(.L_12 - .L_11)
.L_11:
        /*001c*/ 	.word	0x00000000
        /*0020*/ 	.short	0x0000
        /*0022*/ 	.short	0x0000
        /*0024*/ 	.byte	0x00, 0xf5, 0x21, 0x00


	//----- nvinfo : EIATTR_SPARSE_MMA_MASK
	.align		4
.L_12:
        /*0028*/ 	.byte	0x03, 0x50
        /*002a*/ 	.short	0x0000


	//----- nvinfo : EIATTR_MAXREG_COUNT
	.align		4
        /*002c*/ 	.byte	0x03, 0x1b
        /*002e*/ 	.short	0x00ff


	//----- nvinfo : EIATTR_EXTERNS
	.align		4
        /*0030*/ 	.byte	0x04, 0x0f
        /*0032*/ 	.short	(.L_14 - .L_13)


	//   ....[0]....
	.align		4
.L_13:
        /*0034*/ 	.word	index@(vprintf)


	//----- nvinfo : EIATTR_MERCURY_ISA_VERSION
	.align		4
.L_14:
        /*0038*/ 	.byte	0x03, 0x5f
        /*003a*/ 	.short	0x0101


	//----- nvinfo : EIATTR_VRC_CTA_INIT_COUNT
	.align		4
        /*003c*/ 	.byte	0x02, 0x4a
	.zero		1
	.zero		1


	//----- nvinfo : EIATTR_SYSCALL_OFFSETS
	.align		4
        /*0040*/ 	.byte	0x04, 0x46
        /*0042*/ 	.short	(.L_16 - .L_15)


	//   ....[0]....
.L_15:
        /*0044*/ 	.word	0x00000240


	//   ....[1]....
        /*0048*/ 	.word	0x00000300


	//   ....[2]....
        /*004c*/ 	.word	0x000003c0


	//   ....[3]....
        /*0050*/ 	.word	0x00000480


	//   ....[4]....
        /*0054*/ 	.word	0x00000540


	//   ....[5]....
        /*0058*/ 	.word	0x00000600


	//   ....[6]....
        /*005c*/ 	.word	0x000006c0


	//   ....[7]....
        /*0060*/ 	.word	0x00000780


	//   ....[8]....
        /*0064*/ 	.word	0x00000840


	//   ....[9]....
        /*0068*/ 	.word	0x00000900


	//   ....[10]....
        /*006c*/ 	.word	0x000009c0


	//   ....[11]....
        /*0070*/ 	.word	0x00000a80


	//   ....[12]....
        /*0074*/ 	.word	0x00000b40


	//   ....[13]....
        /*0078*/ 	.word	0x00000c00


	//   ....[14]....
        /*007c*/ 	.word	0x00000cc0


	//   ....[15]....
        /*0080*/ 	.word	0x00000d80


	//   ....[16]....
        /*0084*/ 	.word	0x00000f20


	//   ....[17]....
        /*0088*/ 	.word	0x00000fe0


	//   ....[18]....
        /*008c*/ 	.word	0x000010a0


	//   ....[19]....
        /*0090*/ 	.word	0x00001160


	//   ....[20]....
        /*0094*/ 	.word	0x00001220


	//   ....[21]....
        /*0098*/ 	.word	0x000012e0


	//   ....[22]....
        /*009c*/ 	.word	0x000013a0


	//   ....[23]....
        /*00a0*/ 	.word	0x00001460


	//   ....[24]....
        /*00a4*/ 	.word	0x000015b0


	//   ....[25]....
        /*00a8*/ 	.word	0x00001670


	//   ....[26]....
        /*00ac*/ 	.word	0x00001730


	//   ....[27]....
        /*00b0*/ 	.word	0x000017f0


	//   ....[28]....
        /*00b4*/ 	.word	0x00001970


	//----- nvinfo : EIATTR_EXIT_INSTR_OFFSETS
	.align		4
.L_16:
        /*00b8*/ 	.byte	0x04, 0x1c
        /*00ba*/ 	.short	(.L_18 - .L_17)


	//   ....[0]....
.L_17:
        /*00bc*/ 	.word	0x000000b0


	//   ....[1]....
        /*00c0*/ 	.word	0x00000e00


	//   ....[2]....
        /*00c4*/ 	.word	0x00001490


	//   ....[3]....
        /*00c8*/ 	.word	0x00001820


	//   ....[4]....
        /*00cc*/ 	.word	0x000019d0


	//----- nvinfo : EIATTR_CRS_STACK_SIZE
	.align		4
.L_18:
        /*00d0*/ 	.byte	0x04, 0x1e
        /*00d2*/ 	.short	(.L_20 - .L_19)
.L_19:
        /*00d4*/ 	.word	0x00000000


	//----- nvinfo : EIATTR_CBANK_PARAM_SIZE
	.align		4
.L_20:
        /*00d8*/ 	.byte	0x03, 0x19
        /*00da*/ 	.short	0x000c


	//----- nvinfo : EIATTR_PARAM_CBANK
	.align		4
        /*00dc*/ 	.byte	0x04, 0x0a
        /*00de*/ 	.short	(.L_22 - .L_21)
	.align		4
.L_21:
        /*00e0*/ 	.word	index@(.nv.constant0._Z8printMatPKdi)
        /*00e4*/ 	.short	0x0380
        /*00e6*/ 	.short	0x000c


	//----- nvinfo : EIATTR_SW_WAR
	.align		4
.L_22:
        /*00e8*/ 	.byte	0x04, 0x36
        /*00ea*/ 	.short	(.L_24 - .L_23)
.L_23:
        /*00ec*/ 	.word	0x00000008
.L_24:


//--------------------- .nv.callgraph             --------------------------
	.section	.nv.callgraph,"",@"SHT_CUDA_CALLGRAPH"
	.align	4
	.sectionentsize	8
	.align		4
        /*0000*/ 	.word	0x00000000
	.align		4
        /*0004*/ 	.word	0xffffffff
	.align		4
        /*0008*/ 	.word	index@(_Z8printMatPKdi)
	.align		4
        /*000c*/ 	.word	index@(vprintf)
	.align		4
        /*0010*/ 	.word	0x00000000
	.align		4
        /*0014*/ 	.word	0xfffffffe
	.align		4
        /*0018*/ 	.word	0x00000000
	.align		4
        /*001c*/ 	.word	0xfffffffd
	.align		4
        /*0020*/ 	.word	0x00000000
	.align		4
        /*0024*/ 	.word	0xfffffffc


//--------------------- .nv.constant4             --------------------------
	.section	.nv.constant4,"a",@progbits
	.align	8
	.align		8
.nv.constant4:
        /*0000*/ 	.dword	vprintf
	.align		8
        /*0008*/ 	.dword	$str


//--------------------- .text._Z8printMatPKdi     --------------------------
	.section	.text._Z8printMatPKdi,"ax",@progbits
	.align	128
        .global         _Z8printMatPKdi
        .type           _Z8printMatPKdi,@function
        .size           _Z8printMatPKdi,(.L_x_35 - _Z8printMatPKdi)
        .other          _Z8printMatPKdi,@"STO_CUDA_ENTRY STV_DEFAULT"
_Z8printMatPKdi:
.text._Z8printMatPKdi:
[----:B------:R-:W0:Y:S01]  /*0000*/  LDC R1, c[0x0][0x37c] ;  /* 0x0000df00ff017b82 */ /* 0x000e220000000800 */
[----:B------:R-:W1:Y:S07]  /*0010*/  S2R R2, SR_TID.X ;  /* 0x0000000000027919 */ /* 0x000e6e0000002100 */
[----:B------:R-:W1:Y:S01]  /*0020*/  S2UR UR6, SR_CTAID.X ;  /* 0x00000000000679c3 */ /* 0x000e620000002500 */
[----:B------:R-:W2:Y:S01]  /*0030*/  LDCU UR4, c[0x0][0x2f8] ;  /* 0x00005f00ff0477ac */ /* 0x000ea20008000800 */
[----:B0-----:R-:W-:Y:S01]  /*0040*/  VIADD R1, R1, 0xfffffff0 ;  /* 0xfffffff001017836 */ /* 0x001fe20000000000 */
[----:B------:R-:W0:Y:S05]  /*0050*/  LDCU UR5, c[0x0][0x2fc] ;  /* 0x00005f80ff0577ac */ /* 0x000e2a0008000800 */
[----:B------:R-:W3:Y:S01]  /*0060*/  LDC R0, c[0x0][0x388] ;  /* 0x0000e200ff007b82 */ /* 0x000ee20000000800 */
[----:B--2---:R-:W-:-:S05]  /*0070*/  IADD3 R19, P1, PT, R1, UR4, RZ ;  /* 0x0000000401137c10 */ /* 0x004fca000ff3e0ff */
[----:B0-----:R-:W-:Y:S01]  /*0080*/  IMAD.X R18, RZ, RZ, UR5, P1 ;  /* 0x00000005ff127e24 */ /* 0x001fe200088e06ff */
[----:B-1----:R-:W-:-:S04]  /*0090*/  LOP3.LUT P0, RZ, R2, UR6, RZ, 0xfc, !PT ;  /* 0x0000000602ff7c12 */ /* 0x002fc8000f80fcff */
[----:B---3--:R-:W-:-:S13]  /*00a0*/  ISETP.LT.OR P0, PT, R0, 0x1, P0 ;  /* 0x000000010000780c */ /* 0x008fda0000701670 */
[----:B------:R-:W-:Y:S05]  /*00b0*/  @P0 EXIT ;  /* 0x000000000000094d */ /* 0x000fea0003800000 */
[C---:B------:R-:W-:Y:S01]  /*00c0*/  ISETP.GE.U32.AND P0, PT, R0.reuse, 0x10, PT ;  /* 0x000000100000780c */ /* 0x040fe20003f06070 */
[----:B------:R-:W0:Y:S01]  /*00d0*/  LDCU.64 UR36, c[0x0][0x358] ;  /* 0x00006b00ff2477ac */ /* 0x000e220008000a00 */
[----:B------:R-:W-:Y:S01]  /*00e0*/  HFMA2 R2, -RZ, RZ, 0, 0 ;  /* 0x00000000ff027431 */ /* 0x000fe200000001ff */
[----:B------:R-:W-:-:S10]  /*00f0*/  LOP3.LUT R24, R0, 0xf, RZ, 0xc0, !PT ;  /* 0x0000000f00187812 */ /* 0x000fd400078ec0ff */
[----:B------:R-:W-:Y:S05]  /*0100*/  @!P0 BRA `(.L_x_0) ;  /* 0x0000000c00388947 */ /* 0x000fea0003800000 */
[----:B------:R-:W1:Y:S01]  /*0110*/  LDCU.64 UR4, c[0x0][0x380] ;  /* 0x00007000ff0477ac */ /* 0x000e620008000a00 */
[----:B------:R-:W-:Y:S01]  /*0120*/  BSSY.RECONVERGENT B6, `(.L_x_0) ;  /* 0x00000cc000067945 */ /* 0x000fe20003800200 */
[----:B------:R-:W-:Y:S01]  /*0130*/  LOP3.LUT R2, R0, 0x7ffffff0, RZ, 0xc0, !PT ;  /* 0x7ffffff000027812 */ /* 0x000fe200078ec0ff */
[----:B------:R-:W-:Y:S01]  /*0140*/  IMAD.MOV.U32 R23, RZ, RZ, RZ ;  /* 0x000000ffff177224 */ /* 0x000fe200078e00ff */
[----:B-1----:R-:W-:-:S04]  /*0150*/  UIADD3 UR4, UP0, UPT, UR4, 0x40, URZ ;  /* 0x0000004004047890 */ /* 0x002fc8000ff1e0ff */
[----:B------:R-:W-:Y:S02]  /*0160*/  UIADD3.X UR5, UPT, UPT, URZ, UR5, URZ, UP0, !UPT ;  /* 0x00000005ff057290 */ /* 0x000fe400087fe4ff */
[----:B------:R-:W-:-:S04]  /*0170*/  IMAD.U32 R16, RZ, RZ, UR4 ;  /* 0x00000004ff107e24 */ /* 0x000fc8000f8e00ff */
[----:B------:R-:W-:-:S07]  /*0180*/  MOV R17, UR5 ;  /* 0x0000000500117c02 */ /* 0x000fce0008000f00 */
.L_x_17:
[----:B0-----:R-:W2:Y:S01]  /*0190*/  LDG.E.64 R10, desc[UR36][R16.64+-0x40] ;  /* 0xffffc024100a7981 */ /* 0x001ea2000c1e1b00 */
[----:B------:R-:W-:Y:S01]  /*01a0*/  MOV R22, 0x0 ;  /* 0x0000000000167802 */ /* 0x000fe20000000f00 */
[----:B------:R-:W0:Y:S01]  /*01b0*/  LDCU.64 UR4, c[0x4][0x8] ;  /* 0x01000100ff0477ac */ /* 0x000e220008000a00 */
[----:B------:R-:W-:Y:S01]  /*01c0*/  MOV R6, R19 ;  /* 0x0000001300067202 */ /* 0x000fe20000000f00 */
[----:B------:R1:W-:Y:S01]  /*01d0*/  STL [R1], R23 ;  /* 0x0000001701007387 */ /* 0x0003e20000100800 */
[----:B------:R1:W3:Y:S01]  /*01e0*/  LDC.64 R8, c[0x4][R22] ;  /* 0x0100000016087b82 */ /* 0x0002e20000000a00 */
[----:B------:R-:W-:Y:S02]  /*01f0*/  IMAD.MOV.U32 R7, RZ, RZ, R18 ;  /* 0x000000ffff077224 */ /* 0x000fe400078e0012 */
[----:B0-----:R-:W-:Y:S02]  /*0200*/  IMAD.U32 R4, RZ, RZ, UR4 ;  /* 0x00000004ff047e24 */ /* 0x001fe4000f8e00ff */
[----:B------:R-:W-:Y:S01]  /*0210*/  IMAD.U32 R5, RZ, RZ, UR5 ;  /* 0x00000005ff057e24 */ /* 0x000fe2000f8e00ff */
[----:B--23--:R1:W-:Y:S06]  /*0220*/  STL.64 [R1+0x8], R10 ;  /* 0x0000080a01007387 */ /* 0x00c3ec0000100a00 */
[----:B------:R-:W-:-:S07]  /*0230*/  LEPC R20, `(.L_x_1) ;  /* 0x000000001014794e */ /* 0x000fce0000000000 */
[----:B-1----:R-:W-:Y:S05]  /*0240*/  CALL.ABS.NOINC R8 ;  /* 0x0000000008007343 */ /* 0x002fea0003c00000 */
.L_x_1:
[----:B------:R-:W2:Y:S01]  /*0250*/  LDG.E.64 R10, desc[UR36][R16.64+-0x38] ;  /* 0xffffc824100a7981 */ /* 0x000ea2000c1e1b00 */
[----:B------:R-:W-:Y:S01]  /*0260*/  VIADD R0, R23, 0x1 ;  /* 0x0000000117007836 */ /* 0x000fe20000000000 */
[----:B------:R0:W1:Y:S01]  /*0270*/  LDC.64 R8, c[0x4][R22] ;  /* 0x0100000016087b82 */ /* 0x0000620000000a00 */
[----:B------:R-:W3:Y:S01]  /*0280*/  LDCU.64 UR4, c[0x4][0x8] ;  /* 0x01000100ff0477ac */ /* 0x000ee20008000a00 */
[----:B------:R-:W-:Y:S01]  /*0290*/  IMAD.MOV.U32 R6, RZ, RZ, R19 ;  /* 0x000000ffff067224 */ /* 0x000fe200078e0013 */
[----:B------:R-:W-:Y:S01]  /*02a0*/  MOV R7, R18 ;  /* 0x0000001200077202 */ /* 0x000fe20000000f00 */
[----:B------:R0:W-:Y:S01]  /*02b0*/  STL [R1], R0 ;  /* 0x0000000001007387 */ /* 0x0001e20000100800 */
[----:B---3--:R-:W-:Y:S01]  /*02c0*/  MOV R4, UR4 ;  /* 0x0000000400047c02 */ /* 0x008fe20008000f00 */
[----:B------:R-:W-:Y:S02]  /*02d0*/  IMAD.U32 R5, RZ, RZ, UR5 ;  /* 0x00000005ff057e24 */ /* 0x000fe4000f8e00ff */
[----:B-12---:R0:W-:Y:S05]  /*02e0*/  STL.64 [R1+0x8], R10 ;  /* 0x0000080a01007387 */ /* 0x0061ea0000100a00 */
[----:B------:R-:W-:-:S07]  /*02f0*/  LEPC R20, `(.L_x_2) ;  /* 0x000000001014794e */ /* 0x000fce0000000000 */
[----:B0-----:R-:W-:Y:S05]  /*0300*/  CALL.ABS.NOINC R8 ;  /* 0x0000000008007343 */ /* 0x001fea0003c00000 */
.L_x_2:
[----:B------:R-:W2:Y:S01]  /*0310*/  LDG.E.64 R10, desc[UR36][R16.64+-0x30] ;  /* 0xffffd024100a7981 */ /* 0x000ea2000c1e1b00 */
[----:B------:R-:W-:Y:S01]  /*0320*/  VIADD R0, R23, 0x2 ;  /* 0x0000000217007836 */ /* 0x000fe20000000000 */
[----:B------:R0:W1:Y:S01]  /*0330*/  LDC.64 R8, c[0x4][R22] ;  /* 0x0100000016087b82 */ /* 0x0000620000000a00 */
[----:B------:R-:W3:Y:S01]  /*0340*/  LDCU.64 UR4, c[0x4][0x8] ;  /* 0x01000100ff0477ac */ /* 0x000ee20008000a00 */
[----:B------:R-:W-:Y:S02]  /*0350*/  IMAD.MOV.U32 R6, RZ, RZ, R19 ;  /* 0x000000ffff067224 */ /* 0x000fe400078e0013 */
[----:B------:R0:W-:Y:S01]  /*0360*/  STL [R1], R0 ;  /* 0x0000000001007387 */ /* 0x0001e20000100800 */
[----:B------:R-:W-:Y:S02]  /*0370*/  IMAD.MOV.U32 R7, RZ, RZ, R18 ;  /* 0x000000ffff077224 */ /* 0x000fe400078e0012 */
[----:B---3--:R-:W-:Y:S01]  /*0380*/  IMAD.U32 R4, RZ, RZ, UR4 ;  /* 0x00000004ff047e24 */ /* 0x008fe2000f8e00ff */
[----:B------:R-:W-:Y:S01]  /*0390*/  MOV R5, UR5 ;  /* 0x0000000500057c02 */ /* 0x000fe20008000f00 */
[----:B-12---:R0:W-:Y:S06]  /*03a0*/  STL.64 [R1+0x8], R10 ;  /* 0x0000080a01007387 */ /* 0x0061ec0000100a00 */
[----:B------:R-:W-:-:S07]  /*03b0*/  LEPC R20, `(.L_x_3) ;  /* 0x000000001014794e */ /* 0x000fce0000000000 */
[----:B0-----:R-:W-:Y:S05]  /*03c0*/  CALL.ABS.NOINC R8 ;  /* 0x0000000008007343 */ /* 0x001fea0003c00000 */
.L_x_3:
[----:B------:R-:W2:Y:S01]  /*03d0*/  LDG.E.64 R10, desc[UR36][R16.64+-0x28] ;  /* 0xffffd824100a7981 */ /* 0x000ea2000c1e1b00 */
[----:B------:R-:W-:Y:S01]  /*03e0*/  IADD3 R0, PT, PT, R23, 0x3, RZ ;  /* 0x0000000317007810 */ /* 0x000fe20007ffe0ff */
[----:B------:R0:W1:Y:S01]  /*03f0*/  LDC.64 R8, c[0x4][R22] ;  /* 0x0100000016087b82 */ /* 0x0000620000000a00 */
[----:B------:R-:W3:Y:S01]  /*0400*/  LDCU.64 UR4, c[0x4][0x8] ;  /* 0x01000100ff0477ac */ /* 0x000ee20008000a00 */
[----:B------:R-:W-:Y:S01]  /*0410*/  MOV R6, R19 ;  /* 0x0000001300067202 */ /* 0x000fe20000000f00 */
[----:B------:R-:W-:Y:S01]  /*0420*/  IMAD.MOV.U32 R7, RZ, RZ, R18 ;  /* 0x000000ffff077224 */ /* 0x000fe200078e0012 */
[----:B------:R0:W-:Y:S01]  /*0430*/  STL [R1], R0 ;  /* 0x0000000001007387 */ /* 0x0001e20000100800 */
[----:B---3--:R-:W-:Y:S02]  /*0440*/  IMAD.U32 R4, RZ, RZ, UR4 ;  /* 0x00000004ff047e24 */ /* 0x008fe4000f8e00ff */
[----:B------:R-:W-:Y:S01]  /*0450*/  IMAD.U32 R5, RZ, RZ, UR5 ;  /* 0x00000005ff057e24 */ /* 0x000fe2000f8e00ff */
[----:B-12---:R0:W-:Y:S06]  /*0460*/  STL.64 [R1+0x8], R10 ;  /* 0x0000080a01007387 */ /* 0x0061ec0000100a00 */
[----:B------:R-:W-:-:S07]  /*0470*/  LEPC R20, `(.L_x_4) ;  /* 0x000000001014794e */ /* 0x000fce0000000000 */
[----:B0-----:R-:W-:Y:S05]  /*0480*/  CALL.ABS.NOINC R8 ;  /* 0x0000000008007343 */ /* 0x001fea0003c00000 */
.L_x_4:
        /* <DEDUP_REMOVED lines=12> */
.L_x_5:
        /* <DEDUP_REMOVED lines=12> */
.L_x_6:
        /* <DEDUP_REMOVED lines=12> */
.L_x_7:
        /* <DEDUP_REMOVED lines=12> */
.L_x_8:
        /* <DEDUP_REMOVED lines=12> */
.L_x_9:
        /* <DEDUP_REMOVED lines=12> */
.L_x_10:
        /* <DEDUP_REMOVED lines=12> */
.L_x_11:
        /* <DEDUP_REMOVED lines=12> */
.L_x_12:
        /* <DEDUP_REMOVED lines=12> */
.L_x_13:
        /* <DEDUP_REMOVED lines=12> */
.L_x_14:
        /* <DEDUP_REMOVED lines=12> */
.L_x_15:
        /* <DEDUP_REMOVED lines=12> */
.L_x_16:
[----:B------:R-:W-:Y:S01]  /*0d90*/  VIADD R23, R23, 0x10 ;  /* 0x0000001017177836 */ /* 0x000fe20000000000 */
[----:B------:R-:W-:-:S04]  /*0da0*/  IADD3 R16, P1, PT, R16, 0x80, RZ ;  /* 0x0000008010107810 */ /* 0x000fc80007f3e0ff */
[----:B------:R-:W-:Y:S02]  /*0db0*/  ISETP.NE.AND P0, PT, R23, R2, PT ;  /* 0x000000021700720c */ /* 0x000fe40003f05270 */
[----:B------:R-:W-:-:S11]  /*0dc0*/  IADD3.X R17, PT, PT, RZ, R17, RZ, P1, !PT ;  /* 0x00000011ff117210 */ /* 0x000fd60000ffe4ff */
[----:B------:R-:W-:Y:S05]  /*0dd0*/  @P0 BRA `(.L_x_17) ;  /* 0xfffffff000ec0947 */ /* 0x000fea000383ffff */
[----:B------:R-:W-:Y:S05]  /*0de0*/  BSYNC.RECONVERGENT B6 ;  /* 0x0000000000067941 */ /* 0x000fea0003800200 */
.L_x_0:
[----:B------:R-:W-:-:S13]  /*0df0*/  ISETP.NE.AND P0, PT, R24, RZ, PT ;  /* 0x000000ff1800720c */ /* 0x000fda0003f05270 */
[----:B0-----:R-:W-:Y:S05]  /*0e00*/  @!P0 EXIT ;  /* 0x000000000000894d */ /* 0x001fea0003800000 */
[----:B------:R-:W0:Y:S01]  /*0e10*/  LDC R23, c[0x0][0x388] ;  /* 0x0000e200ff177b82 */ /* 0x000e220000000800 */
[----:B------:R-:W-:Y:S02]  /*0e20*/  ISETP.GE.U32.AND P0, PT, R24, 0x8, PT ;  /* 0x000000081800780c */ /* 0x000fe40003f06070 */
[----:B0-----:R-:W-:-:S11]  /*0e30*/  LOP3.LUT R23, R23, 0x7, RZ, 0xc0, !PT ;  /* 0x0000000717177812 */ /* 0x001fd600078ec0ff */
[----:B------:R-:W-:Y:S05]  /*0e40*/  @!P0 BRA `(.L_x_18) ;  /* 0x00000004008c8947 */ /* 0x000fea0003800000 */
[----:B------:R-:W0:Y:S01]  /*0e50*/  LDC.64 R16, c[0x0][0x380] ;  /* 0x0000e000ff107b82 */ /* 0x000e220000000a00 */
[----:B------:R-:W-:Y:S01]  /*0e60*/  MOV R22, 0x0 ;  /* 0x0000000000167802 */ /* 0x000fe20000000f00 */
[----:B------:R-:W1:Y:S01]  /*0e70*/  LDCU.64 UR4, c[0x4][0x8] ;  /* 0x01000100ff0477ac */ /* 0x000e620008000a00 */
[----:B0-----:R-:W-:-:S05]  /*0e80*/  IMAD.WIDE.U32 R16, R2, 0x8, R16 ;  /* 0x0000000802107825 */ /* 0x001fca00078e0010 */
[----:B------:R-:W2:Y:S01]  /*0e90*/  LDG.E.64 R8, desc[UR36][R16.64] ;  /* 0x0000002410087981 */ /* 0x000ea2000c1e1b00 */
[----:B------:R0:W3:Y:S01]  /*0ea0*/  LDC.64 R10, c[0x4][R22] ;  /* 0x01000000160a7b82 */ /* 0x0000e20000000a00 */
[----:B-1----:R-:W-:Y:S01]  /*0eb0*/  IMAD.U32 R4, RZ, RZ, UR4 ;  /* 0x00000004ff047e24 */ /* 0x002fe2000f8e00ff */
[----:B------:R-:W-:Y:S01]  /*0ec0*/  MOV R6, R19 ;  /* 0x0000001300067202 */ /* 0x000fe20000000f00 */
[----:B------:R0:W-:Y:S01]  /*0ed0*/  STL [R1], R2 ;  /* 0x0000000201007387 */ /* 0x0001e20000100800 */
[----:B------:R-:W-:Y:S02]  /*0ee0*/  IMAD.U32 R5, RZ, RZ, UR5 ;  /* 0x00000005ff057e24 */ /* 0x000fe4000f8e00ff */
[----:B------:R-:W-:Y:S01]  /*0ef0*/  IMAD.MOV.U32 R7, RZ, RZ, R18 ;  /* 0x000000ffff077224 */ /* 0x000fe200078e0012 */
[----:B--23--:R0:W-:Y:S06]  /*0f00*/  STL.64 [R1+0x8], R8 ;  /* 0x0000080801007387 */ /* 0x00c1ec0000100a00 */
[----:B------:R-:W-:-:S07]  /*0f10*/  LEPC R20, `(.L_x_19) ;  /* 0x000000001014794e */ /* 0x000fce0000000000 */
[----:B0-----:R-:W-:Y:S05]  /*0f20*/  CALL.ABS.NOINC R10 ;  /* 0x000000000a007343 */ /* 0x001fea0003c00000 */
.L_x_19:
        /* <DEDUP_REMOVED lines=12> */
.L_x_20:
        /* <DEDUP_REMOVED lines=12> */
.L_x_21:
        /* <DEDUP_REMOVED lines=12> */
.L_x_22:
        /* <DEDUP_REMOVED lines=12> */
.L_x_23:
        /* <DEDUP_REMOVED lines=12> */
.L_x_24:
        /* <DEDUP_REMOVED lines=12> */
.L_x_25:
        /* <DEDUP_REMOVED lines=12> */
.L_x_26:
[----:B------:R-:W-:-:S07]  /*1470*/  VIADD R2, R2, 0x8 ;  /* 0x0000000802027836 */ /* 0x000fce0000000000 */
.L_x_18:
[----:B------:R-:W-:-:S13]  /*1480*/  ISETP.NE.AND P0, PT, R23, RZ, PT ;  /* 0x000000ff1700720c */ /* 0x000fda0003f05270 */
[----:B------:R-:W-:Y:S05]  /*1490*/  @!P0 EXIT ;  /* 0x000000000000894d */ /* 0x000fea0003800000 */
        /* <DEDUP_REMOVED lines=11> */
[----:B------:R-:W-:Y:S01]  /*1550*/  MOV R5, UR5 ;  /* 0x0000000500057c02 */ /* 0x000fe20008000f00 */
[----:B------:R0:W-:Y:S01]  /*1560*/  STL [R1], R2 ;  /* 0x0000000201007387 */ /* 0x0001e20000100800 */
[----:B------:R-:W-:Y:S02]  /*1570*/  IMAD.MOV.U32 R6, RZ, RZ, R19 ;  /* 0x000000ffff067224 */ /* 0x000fe400078e0013 */
[----:B------:R-:W-:Y:S01]  /*1580*/  IMAD.MOV.U32 R7, RZ, RZ, R18 ;  /* 0x000000ffff077224 */ /* 0x000fe200078e0012 */
[----:B--23--:R0:W-:Y:S06]  /*1590*/  STL.64 [R1+0x8], R8 ;  /* 0x0000080801007387 */ /* 0x00c1ec0000100a00 */
[----:B------:R-:W-:-:S07]  /*15a0*/  LEPC R20, `(.L_x_28) ;  /* 0x000000001014794e */ /* 0x000fce0000000000 */
[----:B0-----:R-:W-:Y:S05]  /*15b0*/  CALL.ABS.NOINC R10 ;  /* 0x000000000a007343 */ /* 0x001fea0003c00000 */
.L_x_28:
        /* <DEDUP_REMOVED lines=12> */
.L_x_29:
[----:B------:R-:W2:Y:S01]  /*1680*/  LDG.E.64 R8, desc[UR36][R16.64+0x10] ;  /* 0x0000102410087981 */ /* 0x000ea2000c1e1b00 */
[----:B------:R-:W-:Y:S01]  /*1690*/  VIADD R0, R2, 0x2 ;  /* 0x0000000202007836 */ /* 0x000fe20000000000 */
[----:B------:R0:W1:Y:S01]  /*16a0*/  LDC.64 R10, c[0x4][R22] ;  /* 0x01000000160a7b82 */ /* 0x0000620000000a00 */
[----:B------:R-:W3:Y:S01]  /*16b0*/  LDCU.64 UR4, c[0x4][0x8] ;  /* 0x01000100ff0477ac */ /* 0x000ee20008000a00 */
[----:B------:R-:W-:Y:S01]  /*16c0*/  MOV R6, R19 ;  /* 0x0000001300067202 */ /* 0x000fe20000000f00 */
[----:B------:R-:W-:Y:S01]  /*16d0*/  IMAD.MOV.U32 R7, RZ, RZ, R18 ;  /* 0x000000ffff077224 */ /* 0x000fe200078e0012 */
[----:B------:R0:W-:Y:S01]  /*16e0*/  STL [R1], R0 ;  /* 0x0000000001007387 */ /* 0x0001e20000100800 */
[----:B---3--:R-:W-:Y:S01]  /*16f0*/  MOV R4, UR4 ;  /* 0x0000000400047c02 */ /* 0x008fe20008000f00 */
[----:B------:R-:W-:Y:S02]  /*1700*/  IMAD.U32 R5, RZ, RZ, UR5 ;  /* 0x00000005ff057e24 */ /* 0x000fe4000f8e00ff */
[----:B-12---:R0:W-:Y:S05]  /*1710*/  STL.64 [R1+0x8], R8 ;  /* 0x0000080801007387 */ /* 0x0061ea0000100a00 */
[----:B------:R-:W-:-:S07]  /*1720*/  LEPC R20, `(.L_x_30) ;  /* 0x000000001014794e */ /* 0x000fce0000000000 */
[----:B0-----:R-:W-:Y:S05]  /*1730*/  CALL.ABS.NOINC R10 ;  /* 0x000000000a007343 */ /* 0x001fea0003c00000 */
.L_x_30:
[----:B------:R-:W2:Y:S01]  /*1740*/  LDG.E.64 R16, desc[UR36][R16.64+0x18] ;  /* 0x0000182410107981 */ /* 0x000ea2000c1e1b00 */
[----:B------:R-:W-:Y:S01]  /*1750*/  IADD3 R0, PT, PT, R2, 0x3, RZ ;  /* 0x0000000302007810 */ /* 0x000fe20007ffe0ff */
[----:B------:R0:W1:Y:S01]  /*1760*/  LDC.64 R8, c[0x4][R22] ;  /* 0x0100000016087b82 */ /* 0x0000620000000a00 */
[----:B------:R-:W3:Y:S01]  /*1770*/  LDCU.64 UR4, c[0x4][0x8] ;  /* 0x01000100ff0477ac */ /* 0x000ee20008000a00 */
[----:B------:R-:W-:Y:S01]  /*1780*/  IMAD.MOV.U32 R6, RZ, RZ, R19 ;  /* 0x000000ffff067224 */ /* 0x000fe200078e0013 */
[----:B------:R-:W-:Y:S01]  /*1790*/  MOV R7, R18 ;  /* 0x0000001200077202 */ /* 0x000fe20000000f00 */
[----:B------:R0:W-:Y:S01]  /*17a0*/  STL [R1], R0 ;  /* 0x0000000001007387 */ /* 0x0001e20000100800 */
[----:B---3--:R-:W-:Y:S01]  /*17b0*/  IMAD.U32 R4, RZ, RZ, UR4 ;  /* 0x00000004ff047e24 */ /* 0x008fe2000f8e00ff */
[----:B------:R-:W-:Y:S02]  /*17c0*/  MOV R5, UR5 ;  /* 0x0000000500057c02 */ /* 0x000fe40008000f00 */
[----:B-12---:R0:W-:Y:S05]  /*17d0*/  STL.64 [R1+0x8], R16 ;  /* 0x0000081001007387 */ /* 0x0061ea0000100a00 */
[----:B------:R-:W-:-:S07]  /*17e0*/  LEPC R20, `(.L_x_31) ;  /* 0x000000001014794e */ /* 0x000fce0000000000 */
[----:B0-----:R-:W-:Y:S05]  /*17f0*/  CALL.ABS.NOINC R8 ;  /* 0x0000000008007343 */ /* 0x001fea0003c00000 */
.L_x_31:
[----:B------:R-:W-:-:S07]  /*1800*/  VIADD R2, R2, 0x4 ;  /* 0x0000000402027836 */ /* 0x000fce0000000000 */
.L_x_27:
[----:B------:R-:W-:-:S13]  /*1810*/  ISETP.NE.AND P0, PT, R23, RZ, PT ;  /* 0x000000ff1700720c */ /* 0x000fda0003f05270 */
[----:B------:R-:W-:Y:S05]  /*1820*/  @!P0 EXIT ;  /* 0x000000000000894d */ /* 0x000fea0003800000 */
[----:B------:R-:W0:Y:S01]  /*1830*/  LDC.64 R4, c[0x0][0x380] ;  /* 0x0000e000ff047b82 */ /* 0x000e220000000a00 */
[----:B------:R-:W-:Y:S01]  /*1840*/  IADD3 R16, PT, PT, -R23, RZ, RZ ;  /* 0x000000ff17107210 */ /* 0x000fe20007ffe1ff */
[----:B0-----:R-:W-:-:S04]  /*1850*/  IMAD.WIDE.U32 R4, R2, 0x8, R4 ;  /* 0x0000000802047825 */ /* 0x001fc800078e0004 */
[----:B------:R-:W-:Y:S01]  /*1860*/  IMAD.MOV.U32 R22, RZ, RZ, R4 ;  /* 0x000000ffff167224 */ /* 0x000fe200078e0004 */
[----:B------:R-:W-:-:S07]  /*1870*/  MOV R17, R5 ;  /* 0x0000000500117202 */ /* 0x000fce0000000f00 */
.L_x_33:
[----:B------:R-:W-:Y:S01]  /*1880*/  IMAD.MOV.U32 R23, RZ, RZ, R17 ;  /* 0x000000ffff177224 */ /* 0x000fe200078e0011 */
[----:B------:R-:W-:Y:S01]  /*1890*/  MOV R8, 0x0 ;  /* 0x0000000000087802 */ /* 0x000fe20000000f00 */
[----:B------:R-:W0:Y:S03]  /*18a0*/  LDCU.64 UR4, c[0x4][0x8] ;  /* 0x01000100ff0477ac */ /* 0x000e260008000a00 */
[----:B------:R1:W2:Y:S01]  /*18b0*/  LDG.E.64 R10, desc[UR36][R22.64] ;  /* 0x00000024160a7981 */ /* 0x0002a2000c1e1b00 */
[----:B------:R-:W-:Y:S01]  /*18c0*/  IADD3 R16, PT, PT, R16, 0x1, RZ ;  /* 0x0000000110107810 */ /* 0x000fe20007ffe0ff */
[----:B------:R-:W3:Y:S01]  /*18d0*/  LDC.64 R8, c[0x4][R8] ;  /* 0x0100000008087b82 */ /* 0x000ee20000000a00 */
[----:B------:R-:W-:Y:S01]  /*18e0*/  IMAD.MOV.U32 R6, RZ, RZ, R19 ;  /* 0x000000ffff067224 */ /* 0x000fe200078e0013 */
[----:B------:R4:W-:Y:S01]  /*18f0*/  STL [R1], R2 ;  /* 0x0000000201007387 */ /* 0x0009e20000100800 */
[----:B------:R-:W-:-:S02]  /*1900*/  ISETP.NE.AND P0, PT, R16, RZ, PT ;  /* 0x000000ff1000720c */ /* 0x000fc40003f05270 */
[----:B------:R-:W-:Y:S02]  /*1910*/  MOV R7, R18 ;  /* 0x0000001200077202 */ /* 0x000fe40000000f00 */
[----:B-1----:R-:W-:Y:S01]  /*1920*/  P2R R23, PR, RZ, 0x1 ;  /* 0x00000001ff177803 */ /* 0x002fe20000000000 */
[----:B0-----:R-:W-:Y:S01]  /*1930*/  IMAD.U32 R4, RZ, RZ, UR4 ;  /* 0x00000004ff047e24 */ /* 0x001fe2000f8e00ff */
[----:B------:R-:W-:Y:S01]  /*1940*/  MOV R5, UR5 ;  /* 0x0000000500057c02 */ /* 0x000fe20008000f00 */
[----:B--23--:R4:W-:Y:S06]  /*1950*/  STL.64 [R1+0x8], R10 ;  /* 0x0000080a01007387 */ /* 0x00c9ec0000100a00 */
[----:B------:R-:W-:-:S07]  /*1960*/  LEPC R20, `(.L_x_32) ;  /* 0x000000001014794e */ /* 0x000fce0000000000 */
[----:B----4-:R-:W-:Y:S05]  /*1970*/  CALL.ABS.NOINC R8 ;  /* 0x0000000008007343 */ /* 0x010fea0003c00000 */
.L_x_32:
[----:B------:R-:W-:Y:S01]  /*1980*/  ISETP.NE.AND P6, PT, R23, RZ, PT ;  /* 0x000000ff1700720c */ /* 0x000fe20003fc5270 */
[----:B------:R-:W-:Y:S01]  /*1990*/  VIADD R2, R2, 0x1 ;  /* 0x0000000102027836 */ /* 0x000fe20000000000 */
[----:B------:R-:W-:-:S04]  /*19a0*/  IADD3 R22, P0, PT, R22, 0x8, RZ ;  /* 0x0000000816167810 */ /* 0x000fc80007f1e0ff */
[----:B------:R-:W-:-:S07]  /*19b0*/  IADD3.X R17, PT, PT, RZ, R17, RZ, P0, !PT ;  /* 0x00000011ff117210 */ /* 0x000fce00007fe4ff */
[----:B------:R-:W-:Y:S05]  /*19c0*/  @P6 BRA `(.L_x_33) ;  /* 0xfffffffc00ac6947 */ /* 0x000fea000383ffff */
[----:B------:R-:W-:Y:S05]  /*19d0*/  EXIT ;  /* 0x000000000000794d */ /* 0x000fea0003800000 */
.L_x_34:
[----:B------:R-:W-:-:S00]  /*19e0*/  BRA `(.L_x_34) ;  /* 0xfffffffc00fc7947 */ /* 0x000fc0000383ffff */
[----:B------:R-:W-:-:S00]  /*19f0*/  NOP ;  /* 0x0000000000007918 */ /* 0x000fc00000000000 */
        /* <DEDUP_REMOVED lines=8> */
.L_x_35:


//--------------------- .nv.global.init           --------------------------
	.section	.nv.global.init,"aw",@progbits
.nv.global.init:
	.type		$str,@object
	.size		$str,(.L_0 - $str)
$str:
        /*0000*/ 	.byte	0x41, 0x5b, 0x25, 0x64, 0x5d, 0x20, 0x3d, 0x20, 0x25, 0x66, 0x0a, 0x00
.L_0:


//--------------------- .nv.shared.reserved.0     --------------------------
	.section	.nv.shared.reserved.0,"aw",@nobits
	.weak		__nv_reservedSMEM_offset_0_alias
	.size		__nv_reservedSMEM_offset_0_alias, 0, 64
	.other		__nv_reservedSMEM_offset_0_alias,@"STO_CUDA_RESERVED_SHARED STV_DEFAULT"
__nv_reservedSMEM_offset_0_alias:
	.zero		0
	.zero		64


//--------------------- .nv.constant0._Z8printMatPKdi --------------------------
	.section	.nv.constant0._Z8printMatPKdi,"a",@progbits
	.sectionflags	@""
	.align	4
.nv.constant0._Z8printMatPKdi:
	.zero		908


//--------------------- SYMBOLS --------------------------

	.type		.nv.reservedSmem.offset0,@object
	.size		.nv.reservedSmem.offset0,0x4
	.type		vprintf,@function
